//
// Generated by NVIDIA NVVM Compiler
//
// Compiler Build ID: CL-36424714
// Cuda compilation tools, release 13.0, V13.0.88
// Based on NVVM 20.0.0
//

.version 9.0
.target sm_100
.address_size 64

	// .globl	main0

.visible .entry main0(
	.param .u64 .ptr .align 1 main0_param_0,
	.param .u64 .ptr .align 1 main0_param_1,
	.param .u64 .ptr .align 1 main0_param_2,
	.param .u64 .ptr .align 1 main0_param_3,
	.param .u64 .ptr .align 1 main0_param_4,
	.param .u64 .ptr .align 1 main0_param_5
)
{
	.reg .pred 	%p<4>;
	.reg .b32 	%r<14>;
	.reg .b64 	%rd<13>;

	ld.param.u64 	%rd1, [main0_param_0];
	ld.param.u64 	%rd4, [main0_param_1];
	ld.param.u64 	%rd2, [main0_param_2];
	ld.param.u64 	%rd3, [main0_param_4];
	cvta.to.global.u64 	%rd5, %rd4;
	mov.u32 	%r2, %ctaid.x;
	mov.u32 	%r3, %ntid.x;
	mov.u32 	%r4, %tid.x;
	mad.lo.s32 	%r1, %r2, %r3, %r4;
	ld.global.u32 	%r5, [%rd5];
	setp.ge.s32 	%p1, %r1, %r5;
	setp.lt.s32 	%p2, %r1, 0;
	or.pred  	%p3, %p2, %p1;
	@%p3 bra 	$L__BB0_2;
	cvta.to.global.u64 	%rd6, %rd1;
	cvta.to.global.u64 	%rd7, %rd2;
	cvta.to.global.u64 	%rd8, %rd3;
	mul.wide.u32 	%rd9, %r1, 4;
	add.s64 	%rd10, %rd6, %rd9;
	ld.global.u32 	%r6, [%rd10];
	add.s64 	%rd11, %rd7, %rd9;
	ld.global.u32 	%r7, [%rd11];
	add.s64 	%rd12, %rd8, %rd9;
	ld.global.u32 	%r8, [%rd12];
	add.s32 	%r9, %r7, %r6;
	add.s32 	%r10, %r9, %r8;
	mul.hi.s32 	%r11, %r10, 1431655766;
	shr.u32 	%r12, %r11, 31;
	add.s32 	%r13, %r11, %r12;
	st.global.u32 	[%rd12], %r13;
$L__BB0_2:
	ret;

}


// ===== COMPILED SASS (sm_100) =====

	.target	sm_100

	.elftype	@"ET_EXEC"


//--------------------- .note.nv.tkinfo           --------------------------
	.section	.note.nv.tkinfo,"",@"SHT_NOTE"
	.sectionflags	@"SHF_NOTE_NV_TKINFO"
	.tkinfo
        /*0018*/ 	.word	0x00000002
        /*0030*/ 	.string	""
        /*0030*/ 	.string	"ptxas"
        /*0030*/ 	.string	"Cuda compilation tools, release 13.0, V13.0.88"
        /*0030*/ 	.string	"Build cuda_13.0.r13.0/compiler.36424714_0"
        /*0030*/ 	.string	"-arch sm_100 -m 64 "



//--------------------- .note.nv.cuinfo           --------------------------
	.section	.note.nv.cuinfo,"",@"SHT_NOTE"
	.sectionflags	@"SHF_NOTE_NV_CUINFO"
        /*0018*/ 	.short	0x0002
        /*001a*/ 	.short	0x0064
        /*001c*/ 	.short	0x0082
	.zero		2


//--------------------- .nv.info                  --------------------------
	.section	.nv.info,"",@"SHT_CUDA_INFO"
	.align	4


	//----- nvinfo : EIATTR_REGCOUNT
	.align		4
        /*0000*/ 	.byte	0x04, 0x2f
        /*0002*/ 	.short	(.L_1 - .L_0)
	.align		4
.L_0:
        /*0004*/ 	.word	index@(main0)
        /*0008*/ 	.word	0x0000000c


	//----- nvinfo : EIATTR_FRAME_SIZE
	.align		4
.L_1:
        /*000c*/ 	.byte	0x04, 0x11
        /*000e*/ 	.short	(.L_3 - .L_2)
	.align		4
.L_2:
        /*0010*/ 	.word	index@(main0)
        /*0014*/ 	.word	0x00000000


	//----- nvinfo : EIATTR_MIN_STACK_SIZE
	.align		4
.L_3:
        /*0018*/ 	.byte	0x04, 0x12
        /*001a*/ 	.short	(.L_5 - .L_4)
	.align		4
.L_4:
        /*001c*/ 	.word	index@(main0)
        /*0020*/ 	.word	0x00000000
.L_5:


//--------------------- .nv.compat                --------------------------
	.section	.nv.compat,"",@"SHT_CUDA_COMPAT_INFO"
	.align	4
        /*0000*/ 	.byte	0x02, 0x09, 0x00, 0x00, 0x02, 0x02, 0x01, 0x00, 0x02, 0x05, 0x05, 0x00, 0x03, 0x07, 0x01, 0x01
        /*0010*/ 	.byte	0x02, 0x03, 0x00, 0x00, 0x02, 0x06, 0x01, 0x00, 0x04, 0x0b, 0x08, 0x00, 0x09, 0x00, 0x00, 0x00
        /*0020*/ 	.byte	0x00, 0x00, 0x00, 0x00


//--------------------- .nv.info.main0            --------------------------
	.section	.nv.info.main0,"",@"SHT_CUDA_INFO"
	.sectionflags	@""
	.align	4


	//----- nvinfo : EIATTR_CUDA_API_VERSION
	.align		4
        /*0000*/ 	.byte	0x04, 0x37
        /*0002*/ 	.short	(.L_7 - .L_6)
.L_6:
        /*0004*/ 	.word	0x00000082


	//----- nvinfo : EIATTR_KPARAM_INFO
	.align		4
.L_7:
        /*0008*/ 	.byte	0x04, 0x17
        /*000a*/ 	.short	(.L_9 - .L_8)
.L_8:
        /*000c*/ 	.word	0x00000000
        /*0010*/ 	.short	0x0005
        /*0012*/ 	.short	0x0028
        /*0014*/ 	.byte	0x00, 0xf5, 0x21, 0x00


	//----- nvinfo : EIATTR_KPARAM_INFO
	.align		4
.L_9:
        /*0018*/ 	.byte	0x04, 0x17
        /*001a*/ 	.short	(.L_11 - .L_10)
.L_10:
        /*001c*/ 	.word	0x00000000
        /*0020*/ 	.short	0x0004
        /*0022*/ 	.short	0x0020
        /*0024*/ 	.byte	0x00, 0xf5, 0x21, 0x00


	//----- nvinfo : EIATTR_KPARAM_INFO
	.align		4
.L_11:
        /*0028*/ 	.byte	0x04, 0x17
        /*002a*/ 	.short	(.L_13 - .L_12)
.L_12:
        /*002c*/ 	.word	0x00000000
        /*0030*/ 	.short	0x0003
        /*0032*/ 	.short	0x0018
        /*0034*/ 	.byte	0x00, 0xf5, 0x21, 0x00


	//----- nvinfo : EIATTR_KPARAM_INFO
	.align		4
.L_13:
        /*0038*/ 	.byte	0x04, 0x17
        /*003a*/ 	.short	(.L_15 - .L_14)
.L_14:
        /*003c*/ 	.word	0x00000000
        /*0040*/ 	.short	0x0002
        /*0042*/ 	.short	0x0010
        /*0044*/ 	.byte	0x00, 0xf5, 0x21, 0x00


	//----- nvinfo : EIATTR_KPARAM_INFO
	.align		4
.L_15:
        /*0048*/ 	.byte	0x04, 0x17
        /*004a*/ 	.short	(.L_17 - .L_16)
.L_16:
        /*004c*/ 	.word	0x00000000
        /*0050*/ 	.short	0x0001
        /*0052*/ 	.short	0x0008
        /*0054*/ 	.byte	0x00, 0xf5, 0x21, 0x00


	//----- nvinfo : EIATTR_KPARAM_INFO
	.align		4
.L_17:
        /*0058*/ 	.byte	0x04, 0x17
        /*005a*/ 	.short	(.L_19 - .L_18)
.L_18:
        /*005c*/ 	.word	0x00000000
        /*0060*/ 	.short	0x0000
        /*0062*/ 	.short	0x0000
        /*0064*/ 	.byte	0x00, 0xf5, 0x21, 0x00


	//----- nvinfo : EIATTR_SPARSE_MMA_MASK
	.align		4
.L_19:
        /*0068*/ 	.byte	0x03, 0x50
        /*006a*/ 	.short	0x0000


	//----- nvinfo : EIATTR_MAXREG_COUNT
	.align		4
        /*006c*/ 	.byte	0x03, 0x1b
        /*006e*/ 	.short	0x00ff


	//----- nvinfo : EIATTR_MERCURY_ISA_VERSION
	.align		4
        /*0070*/ 	.byte	0x03, 0x5f
        /*0072*/ 	.short	0x0101


	//----- nvinfo : EIATTR_VRC_CTA_INIT_COUNT
	.align		4
        /*0074*/ 	.byte	0x02, 0x4a
	.zero		1
	.zero		1


	//----- nvinfo : EIATTR_EXIT_INSTR_OFFSETS
	.align		4
        /*0078*/ 	.byte	0x04, 0x1c
        /*007a*/ 	.short	(.L_21 - .L_20)


	//   ....[0]....
.L_20:
        /*007c*/ 	.word	0x000000a0


	//   ....[1]....
        /*0080*/ 	.word	0x00000180


	//----- nvinfo : EIATTR_CBANK_PARAM_SIZE
	.align		4
.L_21:
        /*0084*/ 	.byte	0x03, 0x19
        /*0086*/ 	.short	0x0030


	//----- nvinfo : EIATTR_PARAM_CBANK
	.align		4
        /*0088*/ 	.byte	0x04, 0x0a
        /*008a*/ 	.short	(.L_23 - .L_22)
	.align		4
.L_22:
        /*008c*/ 	.word	index@(.nv.constant0.main0)
        /*0090*/ 	.short	0x0380
        /*0092*/ 	.short	0x0030


	//----- nvinfo : EIATTR_SW_WAR
	.align		4
.L_23:
        /*0094*/ 	.byte	0x04, 0x36
        /*0096*/ 	.short	(.L_25 - .L_24)
.L_24:
        /*0098*/ 	.word	0x00000008
.L_25:


//--------------------- .nv.callgraph             --------------------------
	.section	.nv.callgraph,"",@"SHT_CUDA_CALLGRAPH"
	.align	4
	.sectionentsize	8
	.align		4
        /*0000*/ 	.word	0x00000000
	.align		4
        /*0004*/ 	.word	0xffffffff
	.align		4
        /*0008*/ 	.word	0x00000000
	.align		4
        /*000c*/ 	.word	0xfffffffe
	.align		4
        /*0010*/ 	.word	0x00000000
	.align		4
        /*0014*/ 	.word	0xfffffffd
	.align		4
        /*0018*/ 	.word	0x00000000
	.align		4
        /*001c*/ 	.word	0xfffffffc


//--------------------- .text.main0               --------------------------
	.section	.text.main0,"ax",@progbits
	.align	128
        .global         main0
        .type           main0,@function
        .size           main0,(.L_x_1 - main0)
        .other          main0,@"STO_CUDA_ENTRY STV_DEFAULT"
main0:
.text.main0:
[----:B------:R-:W-:Y:S08]  /*0000*/  LDC R1, c[0x0][0x37c] ;  /* 0x0000df00ff017b82 */ /* 0x000ff00000000800 */
[----:B------:R-:W0:Y:S01]  /*0010*/  LDC.64 R2, c[0x0][0x388] ;  /* 0x0000e200ff027b82 */ /* 0x000e220000000a00 */
[----:B------:R-:W0:Y:S02]  /*0020*/  LDCU.64 UR4, c[0x0][0x358] ;  /* 0x00006b00ff0477ac */ /* 0x000e240008000a00 */
[----:B0-----:R-:W2:Y:S05]  /*0030*/  LDG.E R2, desc[UR4][R2.64] ;  /* 0x0000000402027981 */ /* 0x001eaa000c1e1900 */
[----:B------:R-:W0:Y:S01]  /*0040*/  S2UR UR6, SR_CTAID.X ;  /* 0x00000000000679c3 */ /* 0x000e220000002500 */
[----:B------:R-:W0:Y:S07]  /*0050*/  S2R R0, SR_TID.X ;  /* 0x0000000000007919 */ /* 0x000e2e0000002100 */
[----:B------:R-:W0:Y:S02]  /*0060*/  LDC R9, c[0x0][0x360] ;  /* 0x0000d800ff097b82 */ /* 0x000e240000000800 */
[----:B0-----:R-:W-:-:S05]  /*0070*/  IMAD R9, R9, UR6, R0 ;  /* 0x0000000609097c24 */ /* 0x001fca000f8e0200 */
[----:B--2---:R-:W-:-:S04]  /*0080*/  ISETP.GE.AND P0, PT, R9, R2, PT ;  /* 0x000000020900720c */ /* 0x004fc80003f06270 */
[----:B------:R-:W-:-:S13]  /*0090*/  ISETP.LT.OR P0, PT, R9, RZ, P0 ;  /* 0x000000ff0900720c */ /* 0x000fda0000701670 */
[----:B------:R-:W-:Y:S05]  /*00a0*/  @P0 EXIT ;  /* 0x000000000000094d */ /* 0x000fea0003800000 */
[----:B------:R-:W0:Y:S08]  /*00b0*/  LDC.64 R2, c[0x0][0x380] ;  /* 0x0000e000ff027b82 */ /* 0x000e300000000a00 */
[----:B------:R-:W1:Y:S08]  /*00c0*/  LDC.64 R4, c[0x0][0x390] ;  /* 0x0000e400ff047b82 */ /* 0x000e700000000a00 */
[----:B------:R-:W2:Y:S01]  /*00d0*/  LDC.64 R6, c[0x0][0x3a0] ;  /* 0x0000e800ff067b82 */ /* 0x000ea20000000a00 */
[----:B0-----:R-:W-:-:S06]  /*00e0*/  IMAD.WIDE.U32 R2, R9, 0x4, R2 ;  /* 0x0000000409027825 */ /* 0x001fcc00078e0002 */
[----:B------:R-:W3:Y:S01]  /*00f0*/  LDG.E R2, desc[UR4][R2.64] ;  /* 0x0000000402027981 */ /* 0x000ee2000c1e1900 */
[----:B-1----:R-:W-:-:S06]  /*0100*/  IMAD.WIDE.U32 R4, R9, 0x4, R4 ;  /* 0x0000000409047825 */ /* 0x002fcc00078e0004 */
[----:B------:R-:W3:Y:S01]  /*0110*/  LDG.E R5, desc[UR4][R4.64] ;  /* 0x0000000404057981 */ /* 0x000ee2000c1e1900 */
[----:B--2---:R-:W-:-:S05]  /*0120*/  IMAD.WIDE.U32 R6, R9, 0x4, R6 ;  /* 0x0000000409067825 */ /* 0x004fca00078e0006 */
[----:B------:R-:W3:Y:S02]  /*0130*/  LDG.E R0, desc[UR4][R6.64] ;  /* 0x0000000406007981 */ /* 0x000ee4000c1e1900 */
[----:B---3--:R-:W-:-:S05]  /*0140*/  IADD3 R0, PT, PT, R0, R5, R2 ;  /* 0x0000000500007210 */ /* 0x008fca0007ffe002 */
[----:B------:R-:W-:-:S05]  /*0150*/  IMAD.HI R0, R0, 0x55555556, RZ ;  /* 0x5555555600007827 */ /* 0x000fca00078e02ff */
[----:B------:R-:W-:-:S05]  /*0160*/  LEA.HI R9, R0, R0, RZ, 0x1 ;  /* 0x0000000000097211 */ /* 0x000fca00078f08ff */
[----:B------:R-:W-:Y:S01]  /*0170*/  STG.E desc[UR4][R6.64], R9 ;  /* 0x0000000906007986 */ /* 0x000fe2000c101904 */
[----:B------:R-:W-:Y:S05]  /*0180*/  EXIT ;  /* 0x000000000000794d */ /* 0x000fea0003800000 */
.L_x_0:
[----:B------:R-:W-:-:S00]  /*0190*/  BRA `(.L_x_0) ;  /* 0xfffffffc00fc7947 */ /* 0x000fc0000383ffff */
[----:B------:R-:W-:-:S00]  /*01a0*/  NOP ;  /* 0x0000000000007918 */ /* 0x000fc00000000000 */
        /* <DEDUP_REMOVED lines=13> */
.L_x_1:


//--------------------- .nv.shared.reserved.0     --------------------------
	.section	.nv.shared.reserved.0,"aw",@nobits
	.weak		__nv_reservedSMEM_offset_0_alias
	.size		__nv_reservedSMEM_offset_0_alias, 0, 64
	.other		__nv_reservedSMEM_offset_0_alias,@"STO_CUDA_RESERVED_SHARED STV_DEFAULT"
__nv_reservedSMEM_offset_0_alias:
	.zero		0
	.zero		64


//--------------------- .nv.constant0.main0       --------------------------
	.section	.nv.constant0.main0,"a",@progbits
	.sectionflags	@""
	.align	4
.nv.constant0.main0:
	.zero		944


//--------------------- SYMBOLS --------------------------

	.type		.nv.reservedSmem.offset0,@object
	.size		.nv.reservedSmem.offset0,0x4
